//
// Generated by NVIDIA NVVM Compiler
//
// Compiler Build ID: CL-36424714
// Cuda compilation tools, release 13.0, V13.0.88
// Based on NVVM 20.0.0
//

.version 9.0
.target sm_100
.address_size 64

	// .globl	_Z26BlockedToWarpStripedKernelPi
// _ZZ26BlockedToWarpStripedKernelPiE12temp_storage has been demoted
// _ZZ26WarpStripedToBlockedKernelPiE12temp_storage has been demoted
.global .align 1 .b8 _ZN34_INTERNAL_79062763_4_k_cu_3a60a8df4cuda3std3__45__cpo5beginE[1];
.global .align 1 .b8 _ZN34_INTERNAL_79062763_4_k_cu_3a60a8df4cuda3std3__45__cpo3endE[1];
.global .align 1 .b8 _ZN34_INTERNAL_79062763_4_k_cu_3a60a8df4cuda3std3__45__cpo6cbeginE[1];
.global .align 1 .b8 _ZN34_INTERNAL_79062763_4_k_cu_3a60a8df4cuda3std3__45__cpo4cendE[1];
.global .align 1 .b8 _ZN34_INTERNAL_79062763_4_k_cu_3a60a8df4cuda3std3__45__cpo6rbeginE[1];
.global .align 1 .b8 _ZN34_INTERNAL_79062763_4_k_cu_3a60a8df4cuda3std3__45__cpo4rendE[1];
.global .align 1 .b8 _ZN34_INTERNAL_79062763_4_k_cu_3a60a8df4cuda3std3__45__cpo7crbeginE[1];
.global .align 1 .b8 _ZN34_INTERNAL_79062763_4_k_cu_3a60a8df4cuda3std3__45__cpo5crendE[1];
.global .align 1 .b8 _ZN34_INTERNAL_79062763_4_k_cu_3a60a8df4cuda3std3__436_GLOBAL__N__79062763_4_k_cu_3a60a8df6ignoreE[1];
.global .align 1 .b8 _ZN34_INTERNAL_79062763_4_k_cu_3a60a8df4cuda3std3__419piecewise_constructE[1];
.global .align 1 .b8 _ZN34_INTERNAL_79062763_4_k_cu_3a60a8df4cuda3std3__48in_placeE[1];
.global .align 1 .b8 _ZN34_INTERNAL_79062763_4_k_cu_3a60a8df4cuda3std3__420unreachable_sentinelE[1];
.global .align 1 .b8 _ZN34_INTERNAL_79062763_4_k_cu_3a60a8df4cuda3std3__47nulloptE[1];
.global .align 1 .b8 _ZN34_INTERNAL_79062763_4_k_cu_3a60a8df4cuda3std3__48unexpectE[1];
.global .align 1 .b8 _ZN34_INTERNAL_79062763_4_k_cu_3a60a8df4cuda3std6ranges3__45__cpo4swapE[1];
.global .align 1 .b8 _ZN34_INTERNAL_79062763_4_k_cu_3a60a8df4cuda3std6ranges3__45__cpo9iter_moveE[1];
.global .align 1 .b8 _ZN34_INTERNAL_79062763_4_k_cu_3a60a8df4cuda3std6ranges3__45__cpo5beginE[1];
.global .align 1 .b8 _ZN34_INTERNAL_79062763_4_k_cu_3a60a8df4cuda3std6ranges3__45__cpo3endE[1];
.global .align 1 .b8 _ZN34_INTERNAL_79062763_4_k_cu_3a60a8df4cuda3std6ranges3__45__cpo6cbeginE[1];
.global .align 1 .b8 _ZN34_INTERNAL_79062763_4_k_cu_3a60a8df4cuda3std6ranges3__45__cpo4cendE[1];
.global .align 1 .b8 _ZN34_INTERNAL_79062763_4_k_cu_3a60a8df4cuda3std6ranges3__45__cpo7advanceE[1];
.global .align 1 .b8 _ZN34_INTERNAL_79062763_4_k_cu_3a60a8df4cuda3std6ranges3__45__cpo9iter_swapE[1];
.global .align 1 .b8 _ZN34_INTERNAL_79062763_4_k_cu_3a60a8df4cuda3std6ranges3__45__cpo4nextE[1];
.global .align 1 .b8 _ZN34_INTERNAL_79062763_4_k_cu_3a60a8df4cuda3std6ranges3__45__cpo4prevE[1];
.global .align 1 .b8 _ZN34_INTERNAL_79062763_4_k_cu_3a60a8df4cuda3std6ranges3__45__cpo4dataE[1];
.global .align 1 .b8 _ZN34_INTERNAL_79062763_4_k_cu_3a60a8df4cuda3std6ranges3__45__cpo5cdataE[1];
.global .align 1 .b8 _ZN34_INTERNAL_79062763_4_k_cu_3a60a8df4cuda3std6ranges3__45__cpo4sizeE[1];
.global .align 1 .b8 _ZN34_INTERNAL_79062763_4_k_cu_3a60a8df4cuda3std6ranges3__45__cpo5ssizeE[1];
.global .align 1 .b8 _ZN34_INTERNAL_79062763_4_k_cu_3a60a8df4cuda3std6ranges3__45__cpo8distanceE[1];
.global .align 1 .b8 _ZN34_INTERNAL_79062763_4_k_cu_3a60a8df6thrust24THRUST_300001_SM_1000_NS6system6detail10sequential3seqE[1];
.global .align 1 .b8 _ZN34_INTERNAL_79062763_4_k_cu_3a60a8df6thrust24THRUST_300001_SM_1000_NS12placeholders2_1E[1];
.global .align 1 .b8 _ZN34_INTERNAL_79062763_4_k_cu_3a60a8df6thrust24THRUST_300001_SM_1000_NS12placeholders2_2E[1];
.global .align 1 .b8 _ZN34_INTERNAL_79062763_4_k_cu_3a60a8df6thrust24THRUST_300001_SM_1000_NS12placeholders2_3E[1];
.global .align 1 .b8 _ZN34_INTERNAL_79062763_4_k_cu_3a60a8df6thrust24THRUST_300001_SM_1000_NS12placeholders2_4E[1];
.global .align 1 .b8 _ZN34_INTERNAL_79062763_4_k_cu_3a60a8df6thrust24THRUST_300001_SM_1000_NS12placeholders2_5E[1];
.global .align 1 .b8 _ZN34_INTERNAL_79062763_4_k_cu_3a60a8df6thrust24THRUST_300001_SM_1000_NS12placeholders2_6E[1];
.global .align 1 .b8 _ZN34_INTERNAL_79062763_4_k_cu_3a60a8df6thrust24THRUST_300001_SM_1000_NS12placeholders2_7E[1];
.global .align 1 .b8 _ZN34_INTERNAL_79062763_4_k_cu_3a60a8df6thrust24THRUST_300001_SM_1000_NS12placeholders2_8E[1];
.global .align 1 .b8 _ZN34_INTERNAL_79062763_4_k_cu_3a60a8df6thrust24THRUST_300001_SM_1000_NS12placeholders2_9E[1];
.global .align 1 .b8 _ZN34_INTERNAL_79062763_4_k_cu_3a60a8df6thrust24THRUST_300001_SM_1000_NS12placeholders3_10E[1];

.visible .entry _Z26BlockedToWarpStripedKernelPi(
	.param .u64 .ptr .align 1 _Z26BlockedToWarpStripedKernelPi_param_0
)
{
	.reg .b32 	%r<19>;
	.reg .b64 	%rd<5>;
	// demoted variable
	.shared .align 16 .b8 _ZZ26BlockedToWarpStripedKernelPiE12temp_storage[2048];
	ld.param.u64 	%rd1, [_Z26BlockedToWarpStripedKernelPi_param_0];
	cvta.to.global.u64 	%rd2, %rd1;
	mov.u32 	%r2, %tid.x;
	shl.b32 	%r3, %r2, 2;
	mul.wide.u32 	%rd3, %r3, 4;
	add.s64 	%rd4, %rd2, %rd3;
	ld.global.u32 	%r4, [%rd4];
	ld.global.u32 	%r5, [%rd4+4];
	ld.global.u32 	%r6, [%rd4+8];
	ld.global.u32 	%r7, [%rd4+12];
	// begin inline asm
	mov.u32 %r1, %laneid;
	// end inline asm
	and.b32  	%r8, %r3, 3968;
	shl.b32 	%r9, %r1, 2;
	add.s32 	%r10, %r9, %r8;
	shl.b32 	%r11, %r10, 2;
	mov.u32 	%r12, _ZZ26BlockedToWarpStripedKernelPiE12temp_storage;
	add.s32 	%r13, %r12, %r11;
	st.shared.v4.u32 	[%r13], {%r4, %r5, %r6, %r7};
	bar.warp.sync 	-1;
	mad.lo.s32 	%r14, %r1, -12, %r13;
	ld.shared.u32 	%r15, [%r14];
	ld.shared.u32 	%r16, [%r14+128];
	ld.shared.u32 	%r17, [%r14+256];
	ld.shared.u32 	%r18, [%r14+384];
	st.global.u32 	[%rd4], %r15;
	st.global.u32 	[%rd4+4], %r16;
	st.global.u32 	[%rd4+8], %r17;
	st.global.u32 	[%rd4+12], %r18;
	ret;

}
	// .globl	_Z26WarpStripedToBlockedKernelPi
.visible .entry _Z26WarpStripedToBlockedKernelPi(
	.param .u64 .ptr .align 1 _Z26WarpStripedToBlockedKernelPi_param_0
)
{
	.reg .b32 	%r<18>;
	.reg .b64 	%rd<5>;
	// demoted variable
	.shared .align 16 .b8 _ZZ26WarpStripedToBlockedKernelPiE12temp_storage[2048];
	ld.param.u64 	%rd1, [_Z26WarpStripedToBlockedKernelPi_param_0];
	cvta.to.global.u64 	%rd2, %rd1;
	mov.u32 	%r2, %tid.x;
	shl.b32 	%r3, %r2, 2;
	mul.wide.u32 	%rd3, %r3, 4;
	add.s64 	%rd4, %rd2, %rd3;
	ld.global.u32 	%r4, [%rd4];
	ld.global.u32 	%r5, [%rd4+4];
	ld.global.u32 	%r6, [%rd4+8];
	ld.global.u32 	%r7, [%rd4+12];
	// begin inline asm
	mov.u32 %r1, %laneid;
	// end inline asm
	and.b32  	%r8, %r3, 3968;
	add.s32 	%r9, %r1, %r8;
	shl.b32 	%r10, %r9, 2;
	mov.u32 	%r11, _ZZ26WarpStripedToBlockedKernelPiE12temp_storage;
	add.s32 	%r12, %r11, %r10;
	st.shared.u32 	[%r12], %r4;
	st.shared.u32 	[%r12+128], %r5;
	st.shared.u32 	[%r12+256], %r6;
	st.shared.u32 	[%r12+384], %r7;
	bar.warp.sync 	-1;
	mad.lo.s32 	%r13, %r1, 12, %r12;
	ld.shared.v4.u32 	{%r14, %r15, %r16, %r17}, [%r13];
	st.global.u32 	[%rd4], %r14;
	st.global.u32 	[%rd4+4], %r15;
	st.global.u32 	[%rd4+8], %r16;
	st.global.u32 	[%rd4+12], %r17;
	ret;

}
	// .globl	_ZN3cub18CUB_300001_SM_10006detail11EmptyKernelIvEEvv
.visible .entry _ZN3cub18CUB_300001_SM_10006detail11EmptyKernelIvEEvv()
{


	ret;

}


// ===== COMPILED SASS (sm_100) =====

	.target	sm_100

	.elftype	@"ET_EXEC"


//--------------------- .note.nv.tkinfo           --------------------------
	.section	.note.nv.tkinfo,"",@"SHT_NOTE"
	.sectionflags	@"SHF_NOTE_NV_TKINFO"
	.tkinfo
        /*0018*/ 	.word	0x00000002
        /*0030*/ 	.string	""
        /*0030*/ 	.string	"ptxas"
        /*0030*/ 	.string	"Cuda compilation tools, release 13.0, V13.0.88"
        /*0030*/ 	.string	"Build cuda_13.0.r13.0/compiler.36424714_0"
        /*0030*/ 	.string	"-arch sm_100 -m 64 "



//--------------------- .note.nv.cuinfo           --------------------------
	.section	.note.nv.cuinfo,"",@"SHT_NOTE"
	.sectionflags	@"SHF_NOTE_NV_CUINFO"
        /*0018*/ 	.short	0x0002
        /*001a*/ 	.short	0x0064
        /*001c*/ 	.short	0x0082
	.zero		2


//--------------------- .nv.info                  --------------------------
	.section	.nv.info,"",@"SHT_CUDA_INFO"
	.align	4


	//----- nvinfo : EIATTR_REGCOUNT
	.align		4
        /*0000*/ 	.byte	0x04, 0x2f
        /*0002*/ 	.short	(.L_41 - .L_40)
	.align		4
.L_40:
        /*0004*/ 	.word	index@(_Z26BlockedToWarpStripedKernelPi)
        /*0008*/ 	.word	0x00000014


	//----- nvinfo : EIATTR_FRAME_SIZE
	.align		4
.L_41:
        /*000c*/ 	.byte	0x04, 0x11
        /*000e*/ 	.short	(.L_43 - .L_42)
	.align		4
.L_42:
        /*0010*/ 	.word	index@(_Z26BlockedToWarpStripedKernelPi)
        /*0014*/ 	.word	0x00000000


	//----- nvinfo : EIATTR_REGCOUNT
	.align		4
.L_43:
        /*0018*/ 	.byte	0x04, 0x2f
        /*001a*/ 	.short	(.L_45 - .L_44)
	.align		4
.L_44:
        /*001c*/ 	.word	index@(_Z26WarpStripedToBlockedKernelPi)
        /*0020*/ 	.word	0x0000000e


	//----- nvinfo : EIATTR_FRAME_SIZE
	.align		4
.L_45:
        /*0024*/ 	.byte	0x04, 0x11
        /*0026*/ 	.short	(.L_47 - .L_46)
	.align		4
.L_46:
        /*0028*/ 	.word	index@(_Z26WarpStripedToBlockedKernelPi)
        /*002c*/ 	.word	0x00000000


	//----- nvinfo : EIATTR_REGCOUNT
	.align		4
.L_47:
        /*0030*/ 	.byte	0x04, 0x2f
        /*0032*/ 	.short	(.L_49 - .L_48)
	.align		4
.L_48:
        /*0034*/ 	.word	index@(_ZN3cub18CUB_300001_SM_10006detail11EmptyKernelIvEEvv)
        /*0038*/ 	.word	0x00000004


	//----- nvinfo : EIATTR_FRAME_SIZE
	.align		4
.L_49:
        /*003c*/ 	.byte	0x04, 0x11
        /*003e*/ 	.short	(.L_51 - .L_50)
	.align		4
.L_50:
        /*0040*/ 	.word	index@(_ZN3cub18CUB_300001_SM_10006detail11EmptyKernelIvEEvv)
        /*0044*/ 	.word	0x00000000


	//----- nvinfo : EIATTR_MIN_STACK_SIZE
	.align		4
.L_51:
        /*0048*/ 	.byte	0x04, 0x12
        /*004a*/ 	.short	(.L_53 - .L_52)
	.align		4
.L_52:
        /*004c*/ 	.word	index@(_ZN3cub18CUB_300001_SM_10006detail11EmptyKernelIvEEvv)
        /*0050*/ 	.word	0x00000000


	//----- nvinfo : EIATTR_MIN_STACK_SIZE
	.align		4
.L_53:
        /*0054*/ 	.byte	0x04, 0x12
        /*0056*/ 	.short	(.L_55 - .L_54)
	.align		4
.L_54:
        /*0058*/ 	.word	index@(_Z26WarpStripedToBlockedKernelPi)
        /*005c*/ 	.word	0x00000000


	//----- nvinfo : EIATTR_MIN_STACK_SIZE
	.align		4
.L_55:
        /*0060*/ 	.byte	0x04, 0x12
        /*0062*/ 	.short	(.L_57 - .L_56)
	.align		4
.L_56:
        /*0064*/ 	.word	index@(_Z26BlockedToWarpStripedKernelPi)
        /*0068*/ 	.word	0x00000000
.L_57:


//--------------------- .nv.compat                --------------------------
	.section	.nv.compat,"",@"SHT_CUDA_COMPAT_INFO"
	.align	4
        /*0000*/ 	.byte	0x02, 0x09, 0x00, 0x00, 0x02, 0x02, 0x01, 0x00, 0x02, 0x05, 0x05, 0x00, 0x03, 0x07, 0x01, 0x01
        /*0010*/ 	.byte	0x02, 0x03, 0x00, 0x00, 0x02, 0x06, 0x01, 0x00, 0x04, 0x0b, 0x08, 0x00, 0x09, 0x00, 0x00, 0x00
        /*0020*/ 	.byte	0x00, 0x00, 0x00, 0x00


//--------------------- .nv.info._ZN3cub18CUB_300001_SM_10006detail11EmptyKernelIvEEvv --------------------------
	.section	.nv.info._ZN3cub18CUB_300001_SM_10006detail11EmptyKernelIvEEvv,"",@"SHT_CUDA_INFO"
	.sectionflags	@""
	.align	4


	//----- nvinfo : EIATTR_CUDA_API_VERSION
	.align		4
        /*0000*/ 	.byte	0x04, 0x37
        /*0002*/ 	.short	(.L_59 - .L_58)
.L_58:
        /*0004*/ 	.word	0x00000082


	//----- nvinfo : EIATTR_SPARSE_MMA_MASK
	.align		4
.L_59:
        /*0008*/ 	.byte	0x03, 0x50
        /*000a*/ 	.short	0x0000


	//----- nvinfo : EIATTR_MAXREG_COUNT
	.align		4
        /*000c*/ 	.byte	0x03, 0x1b
        /*000e*/ 	.short	0x00ff


	//----- nvinfo : EIATTR_MERCURY_ISA_VERSION
	.align		4
        /*0010*/ 	.byte	0x03, 0x5f
        /*0012*/ 	.short	0x0101


	//----- nvinfo : EIATTR_VRC_CTA_INIT_COUNT
	.align		4
        /*0014*/ 	.byte	0x02, 0x4a
	.zero		1
	.zero		1


	//----- nvinfo : EIATTR_EXIT_INSTR_OFFSETS
	.align		4
        /*0018*/ 	.byte	0x04, 0x1c
        /*001a*/ 	.short	(.L_61 - .L_60)


	//   ....[0]....
.L_60:
        /*001c*/ 	.word	0x00000010


	//----- nvinfo : EIATTR_SW_WAR
	.align		4
.L_61:
        /*0020*/ 	.byte	0x04, 0x36
        /*0022*/ 	.short	(.L_63 - .L_62)
.L_62:
        /*0024*/ 	.word	0x00000008
.L_63:


//--------------------- .nv.info._Z26WarpStripedToBlockedKernelPi --------------------------
	.section	.nv.info._Z26WarpStripedToBlockedKernelPi,"",@"SHT_CUDA_INFO"
	.sectionflags	@""
	.align	4


	//----- nvinfo : EIATTR_CUDA_API_VERSION
	.align		4
        /*0000*/ 	.byte	0x04, 0x37
        /*0002*/ 	.short	(.L_65 - .L_64)
.L_64:
        /*0004*/ 	.word	0x00000082


	//----- nvinfo : EIATTR_KPARAM_INFO
	.align		4
.L_65:
        /*0008*/ 	.byte	0x04, 0x17
        /*000a*/ 	.short	(.L_67 - .L_66)
.L_66:
        /*000c*/ 	.word	0x00000000
        /*0010*/ 	.short	0x0000
        /*0012*/ 	.short	0x0000
        /*0014*/ 	.byte	0x00, 0xf5, 0x21, 0x00


	//----- nvinfo : EIATTR_SPARSE_MMA_MASK
	.align		4
.L_67:
        /*0018*/ 	.byte	0x03, 0x50
        /*001a*/ 	.short	0x0000


	//----- nvinfo : EIATTR_MAXREG_COUNT
	.align		4
        /*001c*/ 	.byte	0x03, 0x1b
        /*001e*/ 	.short	0x00ff


	//----- nvinfo : EIATTR_MERCURY_ISA_VERSION
	.align		4
        /*0020*/ 	.byte	0x03, 0x5f
        /*0022*/ 	.short	0x0101


	//----- nvinfo : EIATTR_COOP_GROUP_MASK_REGIDS
	.align		4
        /*0024*/ 	.byte	0x04, 0x29
        /*0026*/ 	.short	(.L_69 - .L_68)


	//   ....[0]....
.L_68:
        /*0028*/ 	.word	0xffffffff


	//----- nvinfo : EIATTR_COOP_GROUP_INSTR_OFFSETS
	.align		4
.L_69:
        /*002c*/ 	.byte	0x04, 0x28
        /*002e*/ 	.short	(.L_71 - .L_70)


	//   ....[0]....
.L_70:
        /*0030*/ 	.word	0x00000160


	//----- nvinfo : EIATTR_VRC_CTA_INIT_COUNT
	.align		4
.L_71:
        /*0034*/ 	.byte	0x02, 0x4a
	.zero		1
	.zero		1


	//----- nvinfo : EIATTR_EXIT_INSTR_OFFSETS
	.align		4
        /*0038*/ 	.byte	0x04, 0x1c
        /*003a*/ 	.short	(.L_73 - .L_72)


	//   ....[0]....
.L_72:
        /*003c*/ 	.word	0x000001c0


	//----- nvinfo : EIATTR_CBANK_PARAM_SIZE
	.align		4
.L_73:
        /*0040*/ 	.byte	0x03, 0x19
        /*0042*/ 	.short	0x0008


	//----- nvinfo : EIATTR_PARAM_CBANK
	.align		4
        /*0044*/ 	.byte	0x04, 0x0a
        /*0046*/ 	.short	(.L_75 - .L_74)
	.align		4
.L_74:
        /*0048*/ 	.word	index@(.nv.constant0._Z26WarpStripedToBlockedKernelPi)
        /*004c*/ 	.short	0x0380
        /*004e*/ 	.short	0x0008


	//----- nvinfo : EIATTR_SW_WAR
	.align		4
.L_75:
        /*0050*/ 	.byte	0x04, 0x36
        /*0052*/ 	.short	(.L_77 - .L_76)
.L_76:
        /*0054*/ 	.word	0x00000008
.L_77:


//--------------------- .nv.info._Z26BlockedToWarpStripedKernelPi --------------------------
	.section	.nv.info._Z26BlockedToWarpStripedKernelPi,"",@"SHT_CUDA_INFO"
	.sectionflags	@""
	.align	4


	//----- nvinfo : EIATTR_CUDA_API_VERSION
	.align		4
        /*0000*/ 	.byte	0x04, 0x37
        /*0002*/ 	.short	(.L_79 - .L_78)
.L_78:
        /*0004*/ 	.word	0x00000082


	//----- nvinfo : EIATTR_KPARAM_INFO
	.align		4
.L_79:
        /*0008*/ 	.byte	0x04, 0x17
        /*000a*/ 	.short	(.L_81 - .L_80)
.L_80:
        /*000c*/ 	.word	0x00000000
        /*0010*/ 	.short	0x0000
        /*0012*/ 	.short	0x0000
        /*0014*/ 	.byte	0x00, 0xf5, 0x21, 0x00


	//----- nvinfo : EIATTR_SPARSE_MMA_MASK
	.align		4
.L_81:
        /*0018*/ 	.byte	0x03, 0x50
        /*001a*/ 	.short	0x0000


	//----- nvinfo : EIATTR_MAXREG_COUNT
	.align		4
        /*001c*/ 	.byte	0x03, 0x1b
        /*001e*/ 	.short	0x00ff


	//----- nvinfo : EIATTR_MERCURY_ISA_VERSION
	.align		4
        /*0020*/ 	.byte	0x03, 0x5f
        /*0022*/ 	.short	0x0101


	//----- nvinfo : EIATTR_COOP_GROUP_MASK_REGIDS
	.align		4
        /*0024*/ 	.byte	0x04, 0x29
        /*0026*/ 	.short	(.L_83 - .L_82)


	//   ....[0]....
.L_82:
        /*0028*/ 	.word	0xffffffff


	//----- nvinfo : EIATTR_COOP_GROUP_INSTR_OFFSETS
	.align		4
.L_83:
        /*002c*/ 	.byte	0x04, 0x28
        /*002e*/ 	.short	(.L_85 - .L_84)


	//   ....[0]....
.L_84:
        /*0030*/ 	.word	0x00000130


	//----- nvinfo : EIATTR_VRC_CTA_INIT_COUNT
	.align		4
.L_85:
        /*0034*/ 	.byte	0x02, 0x4a
	.zero		1
	.zero		1


	//----- nvinfo : EIATTR_EXIT_INSTR_OFFSETS
	.align		4
        /*0038*/ 	.byte	0x04, 0x1c
        /*003a*/ 	.short	(.L_87 - .L_86)


	//   ....[0]....
.L_86:
        /*003c*/ 	.word	0x000001c0


	//----- nvinfo : EIATTR_CBANK_PARAM_SIZE
	.align		4
.L_87:
        /*0040*/ 	.byte	0x03, 0x19
        /*0042*/ 	.short	0x0008


	//----- nvinfo : EIATTR_PARAM_CBANK
	.align		4
        /*0044*/ 	.byte	0x04, 0x0a
        /*0046*/ 	.short	(.L_89 - .L_88)
	.align		4
.L_88:
        /*0048*/ 	.word	index@(.nv.constant0._Z26BlockedToWarpStripedKernelPi)
        /*004c*/ 	.short	0x0380
        /*004e*/ 	.short	0x0008


	//----- nvinfo : EIATTR_SW_WAR
	.align		4
.L_89:
        /*0050*/ 	.byte	0x04, 0x36
        /*0052*/ 	.short	(.L_91 - .L_90)
.L_90:
        /*0054*/ 	.word	0x00000008
.L_91:


//--------------------- .nv.callgraph             --------------------------
	.section	.nv.callgraph,"",@"SHT_CUDA_CALLGRAPH"
	.align	4
	.sectionentsize	8
	.align		4
        /*0000*/ 	.word	0x00000000
	.align		4
        /*0004*/ 	.word	0xffffffff
	.align		4
        /*0008*/ 	.word	0x00000000
	.align		4
        /*000c*/ 	.word	0xfffffffe
	.align		4
        /*0010*/ 	.word	0x00000000
	.align		4
        /*0014*/ 	.word	0xfffffffd
	.align		4
        /*0018*/ 	.word	0x00000000
	.align		4
        /*001c*/ 	.word	0xfffffffc


//--------------------- .nv.constant4             --------------------------
	.section	.nv.constant4,"a",@progbits
	.align	8
	.align		8
.nv.constant4:
        /*0000*/ 	.dword	_ZN34_INTERNAL_79062763_4_k_cu_3a60a8df4cuda3std3__45__cpo5beginE
	.align		8
        /*0008*/ 	.dword	_ZN34_INTERNAL_79062763_4_k_cu_3a60a8df4cuda3std3__45__cpo3endE
	.align		8
        /*0010*/ 	.dword	_ZN34_INTERNAL_79062763_4_k_cu_3a60a8df4cuda3std3__45__cpo6cbeginE
	.align		8
        /*0018*/ 	.dword	_ZN34_INTERNAL_79062763_4_k_cu_3a60a8df4cuda3std3__45__cpo4cendE
	.align		8
        /*0020*/ 	.dword	_ZN34_INTERNAL_79062763_4_k_cu_3a60a8df4cuda3std3__45__cpo6rbeginE
	.align		8
        /*0028*/ 	.dword	_ZN34_INTERNAL_79062763_4_k_cu_3a60a8df4cuda3std3__45__cpo4rendE
	.align		8
        /*0030*/ 	.dword	_ZN34_INTERNAL_79062763_4_k_cu_3a60a8df4cuda3std3__45__cpo7crbeginE
	.align		8
        /*0038*/ 	.dword	_ZN34_INTERNAL_79062763_4_k_cu_3a60a8df4cuda3std3__45__cpo5crendE
	.align		8
        /*0040*/ 	.dword	_ZN34_INTERNAL_79062763_4_k_cu_3a60a8df4cuda3std3__436_GLOBAL__N__79062763_4_k_cu_3a60a8df6ignoreE
	.align		8
        /*0048*/ 	.dword	_ZN34_INTERNAL_79062763_4_k_cu_3a60a8df4cuda3std3__419piecewise_constructE
	.align		8
        /*0050*/ 	.dword	_ZN34_INTERNAL_79062763_4_k_cu_3a60a8df4cuda3std3__48in_placeE
	.align		8
        /*0058*/ 	.dword	_ZN34_INTERNAL_79062763_4_k_cu_3a60a8df4cuda3std3__420unreachable_sentinelE
	.align		8
        /*0060*/ 	.dword	_ZN34_INTERNAL_79062763_4_k_cu_3a60a8df4cuda3std3__47nulloptE
	.align		8
        /*0068*/ 	.dword	_ZN34_INTERNAL_79062763_4_k_cu_3a60a8df4cuda3std3__48unexpectE
	.align		8
        /*0070*/ 	.dword	_ZN34_INTERNAL_79062763_4_k_cu_3a60a8df4cuda3std6ranges3__45__cpo4swapE
	.align		8
        /*0078*/ 	.dword	_ZN34_INTERNAL_79062763_4_k_cu_3a60a8df4cuda3std6ranges3__45__cpo9iter_moveE
	.align		8
        /*0080*/ 	.dword	_ZN34_INTERNAL_79062763_4_k_cu_3a60a8df4cuda3std6ranges3__45__cpo5beginE
	.align		8
        /*0088*/ 	.dword	_ZN34_INTERNAL_79062763_4_k_cu_3a60a8df4cuda3std6ranges3__45__cpo3endE
	.align		8
        /*0090*/ 	.dword	_ZN34_INTERNAL_79062763_4_k_cu_3a60a8df4cuda3std6ranges3__45__cpo6cbeginE
	.align		8
        /*0098*/ 	.dword	_ZN34_INTERNAL_79062763_4_k_cu_3a60a8df4cuda3std6ranges3__45__cpo4cendE
	.align		8
        /*00a0*/ 	.dword	_ZN34_INTERNAL_79062763_4_k_cu_3a60a8df4cuda3std6ranges3__45__cpo7advanceE
	.align		8
        /*00a8*/ 	.dword	_ZN34_INTERNAL_79062763_4_k_cu_3a60a8df4cuda3std6ranges3__45__cpo9iter_swapE
	.align		8
        /*00b0*/ 	.dword	_ZN34_INTERNAL_79062763_4_k_cu_3a60a8df4cuda3std6ranges3__45__cpo4nextE
	.align		8
        /*00b8*/ 	.dword	_ZN34_INTERNAL_79062763_4_k_cu_3a60a8df4cuda3std6ranges3__45__cpo4prevE
	.align		8
        /*00c0*/ 	.dword	_ZN34_INTERNAL_79062763_4_k_cu_3a60a8df4cuda3std6ranges3__45__cpo4dataE
	.align		8
        /*00c8*/ 	.dword	_ZN34_INTERNAL_79062763_4_k_cu_3a60a8df4cuda3std6ranges3__45__cpo5cdataE
	.align		8
        /*00d0*/ 	.dword	_ZN34_INTERNAL_79062763_4_k_cu_3a60a8df4cuda3std6ranges3__45__cpo4sizeE
	.align		8
        /*00d8*/ 	.dword	_ZN34_INTERNAL_79062763_4_k_cu_3a60a8df4cuda3std6ranges3__45__cpo5ssizeE
	.align		8
        /*00e0*/ 	.dword	_ZN34_INTERNAL_79062763_4_k_cu_3a60a8df4cuda3std6ranges3__45__cpo8distanceE
	.align		8
        /*00e8*/ 	.dword	_ZN34_INTERNAL_79062763_4_k_cu_3a60a8df6thrust24THRUST_300001_SM_1000_NS6system6detail10sequential3seqE
	.align		8
        /*00f0*/ 	.dword	_ZN34_INTERNAL_79062763_4_k_cu_3a60a8df6thrust24THRUST_300001_SM_1000_NS12placeholders2_1E
	.align		8
        /*00f8*/ 	.dword	_ZN34_INTERNAL_79062763_4_k_cu_3a60a8df6thrust24THRUST_300001_SM_1000_NS12placeholders2_2E
	.align		8
        /*0100*/ 	.dword	_ZN34_INTERNAL_79062763_4_k_cu_3a60a8df6thrust24THRUST_300001_SM_1000_NS12placeholders2_3E
	.align		8
        /*0108*/ 	.dword	_ZN34_INTERNAL_79062763_4_k_cu_3a60a8df6thrust24THRUST_300001_SM_1000_NS12placeholders2_4E
	.align		8
        /*0110*/ 	.dword	_ZN34_INTERNAL_79062763_4_k_cu_3a60a8df6thrust24THRUST_300001_SM_1000_NS12placeholders2_5E
	.align		8
        /*0118*/ 	.dword	_ZN34_INTERNAL_79062763_4_k_cu_3a60a8df6thrust24THRUST_300001_SM_1000_NS12placeholders2_6E
	.align		8
        /*0120*/ 	.dword	_ZN34_INTERNAL_79062763_4_k_cu_3a60a8df6thrust24THRUST_300001_SM_1000_NS12placeholders2_7E
	.align		8
        /*0128*/ 	.dword	_ZN34_INTERNAL_79062763_4_k_cu_3a60a8df6thrust24THRUST_300001_SM_1000_NS12placeholders2_8E
	.align		8
        /*0130*/ 	.dword	_ZN34_INTERNAL_79062763_4_k_cu_3a60a8df6thrust24THRUST_300001_SM_1000_NS12placeholders2_9E
	.align		8
        /*0138*/ 	.dword	_ZN34_INTERNAL_79062763_4_k_cu_3a60a8df6thrust24THRUST_300001_SM_1000_NS12placeholders3_10E


//--------------------- .text._ZN3cub18CUB_300001_SM_10006detail11EmptyKernelIvEEvv --------------------------
	.section	.text._ZN3cub18CUB_300001_SM_10006detail11EmptyKernelIvEEvv,"ax",@progbits
	.align	128
        .global         _ZN3cub18CUB_300001_SM_10006detail11EmptyKernelIvEEvv
        .type           _ZN3cub18CUB_300001_SM_10006detail11EmptyKernelIvEEvv,@function
        .size           _ZN3cub18CUB_300001_SM_10006detail11EmptyKernelIvEEvv,(.L_x_3 - _ZN3cub18CUB_300001_SM_10006detail11EmptyKernelIvEEvv)
        .other          _ZN3cub18CUB_300001_SM_10006detail11EmptyKernelIvEEvv,@"STO_CUDA_ENTRY STV_DEFAULT"
_ZN3cub18CUB_300001_SM_10006detail11EmptyKernelIvEEvv:
.text._ZN3cub18CUB_300001_SM_10006detail11EmptyKernelIvEEvv:
[----:B------:R-:W-:Y:S01]  /*0000*/  LDC R1, c[0x0][0x37c] ;  /* 0x0000df00ff017b82 */ /* 0x000fe20000000800 */
[----:B------:R-:W-:Y:S05]  /*0010*/  EXIT ;  /* 0x000000000000794d */ /* 0x000fea0003800000 */
.L_x_0:
[----:B------:R-:W-:-:S00]  /*0020*/  BRA `(.L_x_0) ;  /* 0xfffffffc00fc7947 */ /* 0x000fc0000383ffff */
[----:B------:R-:W-:-:S00]  /*0030*/  NOP ;  /* 0x0000000000007918 */ /* 0x000fc00000000000 */
        /* <DEDUP_REMOVED lines=12> */
.L_x_3:


//--------------------- .text._Z26WarpStripedToBlockedKernelPi --------------------------
	.section	.text._Z26WarpStripedToBlockedKernelPi,"ax",@progbits
	.align	128
        .global         _Z26WarpStripedToBlockedKernelPi
        .type           _Z26WarpStripedToBlockedKernelPi,@function
        .size           _Z26WarpStripedToBlockedKernelPi,(.L_x_4 - _Z26WarpStripedToBlockedKernelPi)
        .other          _Z26WarpStripedToBlockedKernelPi,@"STO_CUDA_ENTRY STV_DEFAULT"
_Z26WarpStripedToBlockedKernelPi:
.text._Z26WarpStripedToBlockedKernelPi:
[----:B------:R-:W-:Y:S01]  /*0000*/  LDC R1, c[0x0][0x37c] ;  /* 0x0000df00ff017b82 */ /* 0x000fe20000000800 */
[----:B------:R-:W0:Y:S07]  /*0010*/  S2R R5, SR_TID.X ;  /* 0x0000000000057919 */ /* 0x000e2e0000002100 */
[----:B------:R-:W1:Y:S01]  /*0020*/  LDC.64 R2, c[0x0][0x380] ;  /* 0x0000e000ff027b82 */ /* 0x000e620000000a00 */
[----:B------:R-:W2:Y:S01]  /*0030*/  LDCU.64 UR6, c[0x0][0x358] ;  /* 0x00006b00ff0677ac */ /* 0x000ea20008000a00 */
[----:B0-----:R-:W-:-:S05]  /*0040*/  SHF.L.U32 R5, R5, 0x2, RZ ;  /* 0x0000000205057819 */ /* 0x001fca00000006ff */
[----:B-1----:R-:W-:-:S05]  /*0050*/  IMAD.WIDE.U32 R2, R5, 0x4, R2 ;  /* 0x0000000405027825 */ /* 0x002fca00078e0002 */
[----:B--2---:R-:W2:Y:S04]  /*0060*/  LDG.E R0, desc[UR6][R2.64] ;  /* 0x0000000602007981 */ /* 0x004ea8000c1e1900 */
[----:B------:R-:W3:Y:S04]  /*0070*/  LDG.E R4, desc[UR6][R2.64+0x4] ;  /* 0x0000040602047981 */ /* 0x000ee8000c1e1900 */
[----:B------:R-:W4:Y:S04]  /*0080*/  LDG.E R6, desc[UR6][R2.64+0x8] ;  /* 0x0000080602067981 */ /* 0x000f28000c1e1900 */
[----:B------:R-:W5:Y:S01]  /*0090*/  LDG.E R7, desc[UR6][R2.64+0xc] ;  /* 0x00000c0602077981 */ /* 0x000f62000c1e1900 */
[----:B------:R-:W0:Y:S01]  /*00a0*/  S2UR UR5, SR_CgaCtaId ;  /* 0x00000000000579c3 */ /* 0x000e220000008800 */
[----:B------:R-:W-:Y:S01]  /*00b0*/  UMOV UR4, 0x400 ;  /* 0x0000040000047882 */ /* 0x000fe20000000000 */
[----:B------:R-:W-:Y:S01]  /*00c0*/  LOP3.LUT R5, R5, 0xf80, RZ, 0xc0, !PT ;  /* 0x00000f8005057812 */ /* 0x000fe200078ec0ff */
[----:B------:R-:W1:Y:S01]  /*00d0*/  S2R R8, SR_LANEID ;  /* 0x0000000000087919 */ /* 0x000e620000000000 */
[----:B0-----:R-:W-:-:S02]  /*00e0*/  ULEA UR4, UR5, UR4, 0x18 ;  /* 0x0000000405047291 */ /* 0x001fc4000f8ec0ff */
[----:B-1----:R-:W-:-:S04]  /*00f0*/  IADD3 R5, PT, PT, R5, R8, RZ ;  /* 0x0000000805057210 */ /* 0x002fc80007ffe0ff */
[----:B------:R-:W-:-:S05]  /*0100*/  LEA R5, R5, UR4, 0x2 ;  /* 0x0000000405057c11 */ /* 0x000fca000f8e10ff */
[----:B------:R-:W-:Y:S01]  /*0110*/  IMAD R8, R8, 0xc, R5 ;  /* 0x0000000c08087824 */ /* 0x000fe200078e0205 */
[----:B--2---:R-:W-:Y:S04]  /*0120*/  STS [R5], R0 ;  /* 0x0000000005007388 */ /* 0x004fe80000000800 */
[----:B---3--:R-:W-:Y:S04]  /*0130*/  STS [R5+0x80], R4 ;  /* 0x0000800405007388 */ /* 0x008fe80000000800 */
[----:B----4-:R-:W-:Y:S04]  /*0140*/  STS [R5+0x100], R6 ;  /* 0x0001000605007388 */ /* 0x010fe80000000800 */
[----:B-----5:R-:W-:Y:S01]  /*0150*/  STS [R5+0x180], R7 ;  /* 0x0001800705007388 */ /* 0x020fe20000000800 */
[----:B------:R-:W-:-:S03]  /*0160*/  NOP ;  /* 0x0000000000007918 */ /* 0x000fc60000000000 */
[----:B------:R-:W0:Y:S04]  /*0170*/  LDS.128 R8, [R8] ;  /* 0x0000000008087984 */ /* 0x000e280000000c00 */
[----:B0-----:R-:W-:Y:S04]  /*0180*/  STG.E desc[UR6][R2.64], R8 ;  /* 0x0000000802007986 */ /* 0x001fe8000c101906 */
[----:B------:R-:W-:Y:S04]  /*0190*/  STG.E desc[UR6][R2.64+0x4], R9 ;  /* 0x0000040902007986 */ /* 0x000fe8000c101906 */
[----:B------:R-:W-:Y:S04]  /*01a0*/  STG.E desc[UR6][R2.64+0x8], R10 ;  /* 0x0000080a02007986 */ /* 0x000fe8000c101906 */
[----:B------:R-:W-:Y:S01]  /*01b0*/  STG.E desc[UR6][R2.64+0xc], R11 ;  /* 0x00000c0b02007986 */ /* 0x000fe2000c101906 */
[----:B------:R-:W-:Y:S05]  /*01c0*/  EXIT ;  /* 0x000000000000794d */ /* 0x000fea0003800000 */
.L_x_1:
        /* <DEDUP_REMOVED lines=11> */
.L_x_4:


//--------------------- .text._Z26BlockedToWarpStripedKernelPi --------------------------
	.section	.text._Z26BlockedToWarpStripedKernelPi,"ax",@progbits
	.align	128
        .global         _Z26BlockedToWarpStripedKernelPi
        .type           _Z26BlockedToWarpStripedKernelPi,@function
        .size           _Z26BlockedToWarpStripedKernelPi,(.L_x_5 - _Z26BlockedToWarpStripedKernelPi)
        .other          _Z26BlockedToWarpStripedKernelPi,@"STO_CUDA_ENTRY STV_DEFAULT"
_Z26BlockedToWarpStripedKernelPi:
.text._Z26BlockedToWarpStripedKernelPi:
[----:B------:R-:W-:Y:S01]  /*0000*/  LDC R1, c[0x0][0x37c] ;  /* 0x0000df00ff017b82 */ /* 0x000fe20000000800 */
[----:B------:R-:W0:Y:S07]  /*0010*/  S2R R9, SR_TID.X ;  /* 0x0000000000097919 */ /* 0x000e2e0000002100 */
[----:B------:R-:W1:Y:S01]  /*0020*/  LDC.64 R2, c[0x0][0x380] ;  /* 0x0000e000ff027b82 */ /* 0x000e620000000a00 */
[----:B------:R-:W2:Y:S01]  /*0030*/  LDCU.64 UR6, c[0x0][0x358] ;  /* 0x00006b00ff0677ac */ /* 0x000ea20008000a00 */
[----:B0-----:R-:W-:-:S05]  /*0040*/  SHF.L.U32 R9, R9, 0x2, RZ ;  /* 0x0000000209097819 */ /* 0x001fca00000006ff */
[----:B-1----:R-:W-:-:S05]  /*0050*/  IMAD.WIDE.U32 R2, R9, 0x4, R2 ;  /* 0x0000000409027825 */ /* 0x002fca00078e0002 */
[----:B--2---:R-:W2:Y:S04]  /*0060*/  LDG.E R4, desc[UR6][R2.64] ;  /* 0x0000000602047981 */ /* 0x004ea8000c1e1900 */
[----:B------:R-:W2:Y:S04]  /*0070*/  LDG.E R5, desc[UR6][R2.64+0x4] ;  /* 0x0000040602057981 */ /* 0x000ea8000c1e1900 */
[----:B------:R-:W2:Y:S04]  /*0080*/  LDG.E R6, desc[UR6][R2.64+0x8] ;  /* 0x0000080602067981 */ /* 0x000ea8000c1e1900 */
[----:B------:R-:W2:Y:S01]  /*0090*/  LDG.E R7, desc[UR6][R2.64+0xc] ;  /* 0x00000c0602077981 */ /* 0x000ea2000c1e1900 */
[----:B------:R-:W0:Y:S01]  /*00a0*/  S2UR UR5, SR_CgaCtaId ;  /* 0x00000000000579c3 */ /* 0x000e220000008800 */
[----:B------:R-:W-:Y:S01]  /*00b0*/  UMOV UR4, 0x400 ;  /* 0x0000040000047882 */ /* 0x000fe20000000000 */
[----:B------:R-:W-:Y:S01]  /*00c0*/  LOP3.LUT R9, R9, 0xf80, RZ, 0xc0, !PT ;  /* 0x00000f8009097812 */ /* 0x000fe200078ec0ff */
[----:B------:R-:W1:Y:S01]  /*00d0*/  S2R R0, SR_LANEID ;  /* 0x0000000000007919 */ /* 0x000e620000000000 */
[----:B0-----:R-:W-:-:S02]  /*00e0*/  ULEA UR4, UR5, UR4, 0x18 ;  /* 0x0000000405047291 */ /* 0x001fc4000f8ec0ff */
[----:B-1----:R-:W-:-:S04]  /*00f0*/  LEA R9, R0, R9, 0x2 ;  /* 0x0000000900097211 */ /* 0x002fc800078e10ff */
[----:B------:R-:W-:-:S05]  /*0100*/  LEA R9, R9, UR4, 0x2 ;  /* 0x0000000409097c11 */ /* 0x000fca000f8e10ff */
[----:B------:R-:W-:Y:S01]  /*0110*/  IMAD R0, R0, -0xc, R9 ;  /* 0xfffffff400007824 */ /* 0x000fe200078e0209 */
[----:B--2---:R-:W-:Y:S01]  /*0120*/  STS.128 [R9], R4 ;  /* 0x0000000409007388 */ /* 0x004fe20000000c00 */
[----:B------:R-:W-:-:S03]  /*0130*/  NOP ;  /* 0x0000000000007918 */ /* 0x000fc60000000000 */
[----:B------:R-:W0:Y:S04]  /*0140*/  LDS R11, [R0] ;  /* 0x00000000000b7984 */ /* 0x000e280000000800 */
[----:B------:R-:W1:Y:S04]  /*0150*/  LDS R13, [R0+0x80] ;  /* 0x00008000000d7984 */ /* 0x000e680000000800 */
[----:B------:R-:W2:Y:S04]  /*0160*/  LDS R15, [R0+0x100] ;  /* 0x00010000000f7984 */ /* 0x000ea80000000800 */
[----:B------:R-:W3:Y:S04]  /*0170*/  LDS R17, [R0+0x180] ;  /* 0x0001800000117984 */ /* 0x000ee80000000800 */
[----:B0-----:R-:W-:Y:S04]  /*0180*/  STG.E desc[UR6][R2.64], R11 ;  /* 0x0000000b02007986 */ /* 0x001fe8000c101906 */
[----:B-1----:R-:W-:Y:S04]  /*0190*/  STG.E desc[UR6][R2.64+0x4], R13 ;  /* 0x0000040d02007986 */ /* 0x002fe8000c101906 */
[----:B--2---:R-:W-:Y:S04]  /*01a0*/  STG.E desc[UR6][R2.64+0x8], R15 ;  /* 0x0000080f02007986 */ /* 0x004fe8000c101906 */
[----:B---3--:R-:W-:Y:S01]  /*01b0*/  STG.E desc[UR6][R2.64+0xc], R17 ;  /* 0x00000c1102007986 */ /* 0x008fe2000c101906 */
[----:B------:R-:W-:Y:S05]  /*01c0*/  EXIT ;  /* 0x000000000000794d */ /* 0x000fea0003800000 */
.L_x_2:
        /* <DEDUP_REMOVED lines=11> */
.L_x_5:


//--------------------- .nv.shared.reserved.0     --------------------------
	.section	.nv.shared.reserved.0,"aw",@nobits
	.weak		__nv_reservedSMEM_offset_0_alias
	.size		__nv_reservedSMEM_offset_0_alias, 0, 64
	.other		__nv_reservedSMEM_offset_0_alias,@"STO_CUDA_RESERVED_SHARED STV_DEFAULT"
__nv_reservedSMEM_offset_0_alias:
	.zero		0
	.zero		64


//--------------------- .nv.global                --------------------------
	.section	.nv.global,"aw",@nobits
.nv.global:
	.type		_ZN34_INTERNAL_79062763_4_k_cu_3a60a8df6thrust24THRUST_300001_SM_1000_NS12placeholders2_5E,@object
	.size		_ZN34_INTERNAL_79062763_4_k_cu_3a60a8df6thrust24THRUST_300001_SM_1000_NS12placeholders2_5E,(_ZN34_INTERNAL_79062763_4_k_cu_3a60a8df4cuda3std3__45__cpo6cbeginE - _ZN34_INTERNAL_79062763_4_k_cu_3a60a8df6thrust24THRUST_300001_SM_1000_NS12placeholders2_5E)
_ZN34_INTERNAL_79062763_4_k_cu_3a60a8df6thrust24THRUST_300001_SM_1000_NS12placeholders2_5E:
	.zero		1
	.type		_ZN34_INTERNAL_79062763_4_k_cu_3a60a8df4cuda3std3__45__cpo6cbeginE,@object
	.size		_ZN34_INTERNAL_79062763_4_k_cu_3a60a8df4cuda3std3__45__cpo6cbeginE,(_ZN34_INTERNAL_79062763_4_k_cu_3a60a8df4cuda3std6ranges3__45__cpo6cbeginE - _ZN34_INTERNAL_79062763_4_k_cu_3a60a8df4cuda3std3__45__cpo6cbeginE)
_ZN34_INTERNAL_79062763_4_k_cu_3a60a8df4cuda3std3__45__cpo6cbeginE:
	.zero		1
	.type		_ZN34_INTERNAL_79062763_4_k_cu_3a60a8df4cuda3std6ranges3__45__cpo6cbeginE,@object
	.size		_ZN34_INTERNAL_79062763_4_k_cu_3a60a8df4cuda3std6ranges3__45__cpo6cbeginE,(_ZN34_INTERNAL_79062763_4_k_cu_3a60a8df4cuda3std3__48in_placeE - _ZN34_INTERNAL_79062763_4_k_cu_3a60a8df4cuda3std6ranges3__45__cpo6cbeginE)
_ZN34_INTERNAL_79062763_4_k_cu_3a60a8df4cuda3std6ranges3__45__cpo6cbeginE:
	.zero		1
	.type		_ZN34_INTERNAL_79062763_4_k_cu_3a60a8df4cuda3std3__48in_placeE,@object
	.size		_ZN34_INTERNAL_79062763_4_k_cu_3a60a8df4cuda3std3__48in_placeE,(_ZN34_INTERNAL_79062763_4_k_cu_3a60a8df4cuda3std6ranges3__45__cpo4sizeE - _ZN34_INTERNAL_79062763_4_k_cu_3a60a8df4cuda3std3__48in_placeE)
_ZN34_INTERNAL_79062763_4_k_cu_3a60a8df4cuda3std3__48in_placeE:
	.zero		1
	.type		_ZN34_INTERNAL_79062763_4_k_cu_3a60a8df4cuda3std6ranges3__45__cpo4sizeE,@object
	.size		_ZN34_INTERNAL_79062763_4_k_cu_3a60a8df4cuda3std6ranges3__45__cpo4sizeE,(_ZN34_INTERNAL_79062763_4_k_cu_3a60a8df6thrust24THRUST_300001_SM_1000_NS12placeholders2_9E - _ZN34_INTERNAL_79062763_4_k_cu_3a60a8df4cuda3std6ranges3__45__cpo4sizeE)
_ZN34_INTERNAL_79062763_4_k_cu_3a60a8df4cuda3std6ranges3__45__cpo4sizeE:
	.zero		1
	.type		_ZN34_INTERNAL_79062763_4_k_cu_3a60a8df6thrust24THRUST_300001_SM_1000_NS12placeholders2_9E,@object
	.size		_ZN34_INTERNAL_79062763_4_k_cu_3a60a8df6thrust24THRUST_300001_SM_1000_NS12placeholders2_9E,(_ZN34_INTERNAL_79062763_4_k_cu_3a60a8df4cuda3std3__45__cpo7crbeginE - _ZN34_INTERNAL_79062763_4_k_cu_3a60a8df6thrust24THRUST_300001_SM_1000_NS12placeholders2_9E)
_ZN34_INTERNAL_79062763_4_k_cu_3a60a8df6thrust24THRUST_300001_SM_1000_NS12placeholders2_9E:
	.zero		1
	.type		_ZN34_INTERNAL_79062763_4_k_cu_3a60a8df4cuda3std3__45__cpo7crbeginE,@object
	.size		_ZN34_INTERNAL_79062763_4_k_cu_3a60a8df4cuda3std3__45__cpo7crbeginE,(_ZN34_INTERNAL_79062763_4_k_cu_3a60a8df4cuda3std6ranges3__45__cpo4nextE - _ZN34_INTERNAL_79062763_4_k_cu_3a60a8df4cuda3std3__45__cpo7crbeginE)
_ZN34_INTERNAL_79062763_4_k_cu_3a60a8df4cuda3std3__45__cpo7crbeginE:
	.zero		1
	.type		_ZN34_INTERNAL_79062763_4_k_cu_3a60a8df4cuda3std6ranges3__45__cpo4nextE,@object
	.size		_ZN34_INTERNAL_79062763_4_k_cu_3a60a8df4cuda3std6ranges3__45__cpo4nextE,(_ZN34_INTERNAL_79062763_4_k_cu_3a60a8df4cuda3std6ranges3__45__cpo4swapE - _ZN34_INTERNAL_79062763_4_k_cu_3a60a8df4cuda3std6ranges3__45__cpo4nextE)
_ZN34_INTERNAL_79062763_4_k_cu_3a60a8df4cuda3std6ranges3__45__cpo4nextE:
	.zero		1
	.type		_ZN34_INTERNAL_79062763_4_k_cu_3a60a8df4cuda3std6ranges3__45__cpo4swapE,@object
	.size		_ZN34_INTERNAL_79062763_4_k_cu_3a60a8df4cuda3std6ranges3__45__cpo4swapE,(_ZN34_INTERNAL_79062763_4_k_cu_3a60a8df6thrust24THRUST_300001_SM_1000_NS12placeholders2_1E - _ZN34_INTERNAL_79062763_4_k_cu_3a60a8df4cuda3std6ranges3__45__cpo4swapE)
_ZN34_INTERNAL_79062763_4_k_cu_3a60a8df4cuda3std6ranges3__45__cpo4swapE:
	.zero		1
	.type		_ZN34_INTERNAL_79062763_4_k_cu_3a60a8df6thrust24THRUST_300001_SM_1000_NS12placeholders2_1E,@object
	.size		_ZN34_INTERNAL_79062763_4_k_cu_3a60a8df6thrust24THRUST_300001_SM_1000_NS12placeholders2_1E,(_ZN34_INTERNAL_79062763_4_k_cu_3a60a8df6thrust24THRUST_300001_SM_1000_NS12placeholders2_3E - _ZN34_INTERNAL_79062763_4_k_cu_3a60a8df6thrust24THRUST_300001_SM_1000_NS12placeholders2_1E)
_ZN34_INTERNAL_79062763_4_k_cu_3a60a8df6thrust24THRUST_300001_SM_1000_NS12placeholders2_1E:
	.zero		1
	.type		_ZN34_INTERNAL_79062763_4_k_cu_3a60a8df6thrust24THRUST_300001_SM_1000_NS12placeholders2_3E,@object
	.size		_ZN34_INTERNAL_79062763_4_k_cu_3a60a8df6thrust24THRUST_300001_SM_1000_NS12placeholders2_3E,(_ZN34_INTERNAL_79062763_4_k_cu_3a60a8df4cuda3std3__45__cpo5beginE - _ZN34_INTERNAL_79062763_4_k_cu_3a60a8df6thrust24THRUST_300001_SM_1000_NS12placeholders2_3E)
_ZN34_INTERNAL_79062763_4_k_cu_3a60a8df6thrust24THRUST_300001_SM_1000_NS12placeholders2_3E:
	.zero		1
	.type		_ZN34_INTERNAL_79062763_4_k_cu_3a60a8df4cuda3std3__45__cpo5beginE,@object
	.size		_ZN34_INTERNAL_79062763_4_k_cu_3a60a8df4cuda3std3__45__cpo5beginE,(_ZN34_INTERNAL_79062763_4_k_cu_3a60a8df4cuda3std6ranges3__45__cpo5beginE - _ZN34_INTERNAL_79062763_4_k_cu_3a60a8df4cuda3std3__45__cpo5beginE)
_ZN34_INTERNAL_79062763_4_k_cu_3a60a8df4cuda3std3__45__cpo5beginE:
	.zero		1
	.type		_ZN34_INTERNAL_79062763_4_k_cu_3a60a8df4cuda3std6ranges3__45__cpo5beginE,@object
	.size		_ZN34_INTERNAL_79062763_4_k_cu_3a60a8df4cuda3std6ranges3__45__cpo5beginE,(_ZN34_INTERNAL_79062763_4_k_cu_3a60a8df4cuda3std3__436_GLOBAL__N__79062763_4_k_cu_3a60a8df6ignoreE - _ZN34_INTERNAL_79062763_4_k_cu_3a60a8df4cuda3std6ranges3__45__cpo5beginE)
_ZN34_INTERNAL_79062763_4_k_cu_3a60a8df4cuda3std6ranges3__45__cpo5beginE:
	.zero		1
	.type		_ZN34_INTERNAL_79062763_4_k_cu_3a60a8df4cuda3std3__436_GLOBAL__N__79062763_4_k_cu_3a60a8df6ignoreE,@object
	.size		_ZN34_INTERNAL_79062763_4_k_cu_3a60a8df4cuda3std3__436_GLOBAL__N__79062763_4_k_cu_3a60a8df6ignoreE,(_ZN34_INTERNAL_79062763_4_k_cu_3a60a8df4cuda3std6ranges3__45__cpo4dataE - _ZN34_INTERNAL_79062763_4_k_cu_3a60a8df4cuda3std3__436_GLOBAL__N__79062763_4_k_cu_3a60a8df6ignoreE)
_ZN34_INTERNAL_79062763_4_k_cu_3a60a8df4cuda3std3__436_GLOBAL__N__79062763_4_k_cu_3a60a8df6ignoreE:
	.zero		1
	.type		_ZN34_INTERNAL_79062763_4_k_cu_3a60a8df4cuda3std6ranges3__45__cpo4dataE,@object
	.size		_ZN34_INTERNAL_79062763_4_k_cu_3a60a8df4cuda3std6ranges3__45__cpo4dataE,(_ZN34_INTERNAL_79062763_4_k_cu_3a60a8df6thrust24THRUST_300001_SM_1000_NS12placeholders2_7E - _ZN34_INTERNAL_79062763_4_k_cu_3a60a8df4cuda3std6ranges3__45__cpo4dataE)
_ZN34_INTERNAL_79062763_4_k_cu_3a60a8df4cuda3std6ranges3__45__cpo4dataE:
	.zero		1
	.type		_ZN34_INTERNAL_79062763_4_k_cu_3a60a8df6thrust24THRUST_300001_SM_1000_NS12placeholders2_7E,@object
	.size		_ZN34_INTERNAL_79062763_4_k_cu_3a60a8df6thrust24THRUST_300001_SM_1000_NS12placeholders2_7E,(_ZN34_INTERNAL_79062763_4_k_cu_3a60a8df4cuda3std3__45__cpo6rbeginE - _ZN34_INTERNAL_79062763_4_k_cu_3a60a8df6thrust24THRUST_300001_SM_1000_NS12placeholders2_7E)
_ZN34_INTERNAL_79062763_4_k_cu_3a60a8df6thrust24THRUST_300001_SM_1000_NS12placeholders2_7E:
	.zero		1
	.type		_ZN34_INTERNAL_79062763_4_k_cu_3a60a8df4cuda3std3__45__cpo6rbeginE,@object
	.size		_ZN34_INTERNAL_79062763_4_k_cu_3a60a8df4cuda3std3__45__cpo6rbeginE,(_ZN34_INTERNAL_79062763_4_k_cu_3a60a8df4cuda3std6ranges3__45__cpo7advanceE - _ZN34_INTERNAL_79062763_4_k_cu_3a60a8df4cuda3std3__45__cpo6rbeginE)
_ZN34_INTERNAL_79062763_4_k_cu_3a60a8df4cuda3std3__45__cpo6rbeginE:
	.zero		1
	.type		_ZN34_INTERNAL_79062763_4_k_cu_3a60a8df4cuda3std6ranges3__45__cpo7advanceE,@object
	.size		_ZN34_INTERNAL_79062763_4_k_cu_3a60a8df4cuda3std6ranges3__45__cpo7advanceE,(_ZN34_INTERNAL_79062763_4_k_cu_3a60a8df4cuda3std3__47nulloptE - _ZN34_INTERNAL_79062763_4_k_cu_3a60a8df4cuda3std6ranges3__45__cpo7advanceE)
_ZN34_INTERNAL_79062763_4_k_cu_3a60a8df4cuda3std6ranges3__45__cpo7advanceE:
	.zero		1
	.type		_ZN34_INTERNAL_79062763_4_k_cu_3a60a8df4cuda3std3__47nulloptE,@object
	.size		_ZN34_INTERNAL_79062763_4_k_cu_3a60a8df4cuda3std3__47nulloptE,(_ZN34_INTERNAL_79062763_4_k_cu_3a60a8df4cuda3std6ranges3__45__cpo8distanceE - _ZN34_INTERNAL_79062763_4_k_cu_3a60a8df4cuda3std3__47nulloptE)
_ZN34_INTERNAL_79062763_4_k_cu_3a60a8df4cuda3std3__47nulloptE:
	.zero		1
	.type		_ZN34_INTERNAL_79062763_4_k_cu_3a60a8df4cuda3std6ranges3__45__cpo8distanceE,@object
	.size		_ZN34_INTERNAL_79062763_4_k_cu_3a60a8df4cuda3std6ranges3__45__cpo8distanceE,(_ZN34_INTERNAL_79062763_4_k_cu_3a60a8df6thrust24THRUST_300001_SM_1000_NS12placeholders2_6E - _ZN34_INTERNAL_79062763_4_k_cu_3a60a8df4cuda3std6ranges3__45__cpo8distanceE)
_ZN34_INTERNAL_79062763_4_k_cu_3a60a8df4cuda3std6ranges3__45__cpo8distanceE:
	.zero		1
	.type		_ZN34_INTERNAL_79062763_4_k_cu_3a60a8df6thrust24THRUST_300001_SM_1000_NS12placeholders2_6E,@object
	.size		_ZN34_INTERNAL_79062763_4_k_cu_3a60a8df6thrust24THRUST_300001_SM_1000_NS12placeholders2_6E,(_ZN34_INTERNAL_79062763_4_k_cu_3a60a8df4cuda3std3__45__cpo4cendE - _ZN34_INTERNAL_79062763_4_k_cu_3a60a8df6thrust24THRUST_300001_SM_1000_NS12placeholders2_6E)
_ZN34_INTERNAL_79062763_4_k_cu_3a60a8df6thrust24THRUST_300001_SM_1000_NS12placeholders2_6E:
	.zero		1
	.type		_ZN34_INTERNAL_79062763_4_k_cu_3a60a8df4cuda3std3__45__cpo4cendE,@object
	.size		_ZN34_INTERNAL_79062763_4_k_cu_3a60a8df4cuda3std3__45__cpo4cendE,(_ZN34_INTERNAL_79062763_4_k_cu_3a60a8df4cuda3std6ranges3__45__cpo4cendE - _ZN34_INTERNAL_79062763_4_k_cu_3a60a8df4cuda3std3__45__cpo4cendE)
_ZN34_INTERNAL_79062763_4_k_cu_3a60a8df4cuda3std3__45__cpo4cendE:
	.zero		1
	.type		_ZN34_INTERNAL_79062763_4_k_cu_3a60a8df4cuda3std6ranges3__45__cpo4cendE,@object
	.size		_ZN34_INTERNAL_79062763_4_k_cu_3a60a8df4cuda3std6ranges3__45__cpo4cendE,(_ZN34_INTERNAL_79062763_4_k_cu_3a60a8df4cuda3std3__420unreachable_sentinelE - _ZN34_INTERNAL_79062763_4_k_cu_3a60a8df4cuda3std6ranges3__45__cpo4cendE)
_ZN34_INTERNAL_79062763_4_k_cu_3a60a8df4cuda3std6ranges3__45__cpo4cendE:
	.zero		1
	.type		_ZN34_INTERNAL_79062763_4_k_cu_3a60a8df4cuda3std3__420unreachable_sentinelE,@object
	.size		_ZN34_INTERNAL_79062763_4_k_cu_3a60a8df4cuda3std3__420unreachable_sentinelE,(_ZN34_INTERNAL_79062763_4_k_cu_3a60a8df4cuda3std6ranges3__45__cpo5ssizeE - _ZN34_INTERNAL_79062763_4_k_cu_3a60a8df4cuda3std3__420unreachable_sentinelE)
_ZN34_INTERNAL_79062763_4_k_cu_3a60a8df4cuda3std3__420unreachable_sentinelE:
	.zero		1
	.type		_ZN34_INTERNAL_79062763_4_k_cu_3a60a8df4cuda3std6ranges3__45__cpo5ssizeE,@object
	.size		_ZN34_INTERNAL_79062763_4_k_cu_3a60a8df4cuda3std6ranges3__45__cpo5ssizeE,(_ZN34_INTERNAL_79062763_4_k_cu_3a60a8df6thrust24THRUST_300001_SM_1000_NS12placeholders3_10E - _ZN34_INTERNAL_79062763_4_k_cu_3a60a8df4cuda3std6ranges3__45__cpo5ssizeE)
_ZN34_INTERNAL_79062763_4_k_cu_3a60a8df4cuda3std6ranges3__45__cpo5ssizeE:
	.zero		1
	.type		_ZN34_INTERNAL_79062763_4_k_cu_3a60a8df6thrust24THRUST_300001_SM_1000_NS12placeholders3_10E,@object
	.size		_ZN34_INTERNAL_79062763_4_k_cu_3a60a8df6thrust24THRUST_300001_SM_1000_NS12placeholders3_10E,(_ZN34_INTERNAL_79062763_4_k_cu_3a60a8df4cuda3std3__45__cpo5crendE - _ZN34_INTERNAL_79062763_4_k_cu_3a60a8df6thrust24THRUST_300001_SM_1000_NS12placeholders3_10E)
_ZN34_INTERNAL_79062763_4_k_cu_3a60a8df6thrust24THRUST_300001_SM_1000_NS12placeholders3_10E:
	.zero		1
	.type		_ZN34_INTERNAL_79062763_4_k_cu_3a60a8df4cuda3std3__45__cpo5crendE,@object
	.size		_ZN34_INTERNAL_79062763_4_k_cu_3a60a8df4cuda3std3__45__cpo5crendE,(_ZN34_INTERNAL_79062763_4_k_cu_3a60a8df4cuda3std6ranges3__45__cpo4prevE - _ZN34_INTERNAL_79062763_4_k_cu_3a60a8df4cuda3std3__45__cpo5crendE)
_ZN34_INTERNAL_79062763_4_k_cu_3a60a8df4cuda3std3__45__cpo5crendE:
	.zero		1
	.type		_ZN34_INTERNAL_79062763_4_k_cu_3a60a8df4cuda3std6ranges3__45__cpo4prevE,@object
	.size		_ZN34_INTERNAL_79062763_4_k_cu_3a60a8df4cuda3std6ranges3__45__cpo4prevE,(_ZN34_INTERNAL_79062763_4_k_cu_3a60a8df4cuda3std6ranges3__45__cpo9iter_moveE - _ZN34_INTERNAL_79062763_4_k_cu_3a60a8df4cuda3std6ranges3__45__cpo4prevE)
_ZN34_INTERNAL_79062763_4_k_cu_3a60a8df4cuda3std6ranges3__45__cpo4prevE:
	.zero		1
	.type		_ZN34_INTERNAL_79062763_4_k_cu_3a60a8df4cuda3std6ranges3__45__cpo9iter_moveE,@object
	.size		_ZN34_INTERNAL_79062763_4_k_cu_3a60a8df4cuda3std6ranges3__45__cpo9iter_moveE,(_ZN34_INTERNAL_79062763_4_k_cu_3a60a8df6thrust24THRUST_300001_SM_1000_NS12placeholders2_2E - _ZN34_INTERNAL_79062763_4_k_cu_3a60a8df4cuda3std6ranges3__45__cpo9iter_moveE)
_ZN34_INTERNAL_79062763_4_k_cu_3a60a8df4cuda3std6ranges3__45__cpo9iter_moveE:
	.zero		1
	.type		_ZN34_INTERNAL_79062763_4_k_cu_3a60a8df6thrust24THRUST_300001_SM_1000_NS12placeholders2_2E,@object
	.size		_ZN34_INTERNAL_79062763_4_k_cu_3a60a8df6thrust24THRUST_300001_SM_1000_NS12placeholders2_2E,(_ZN34_INTERNAL_79062763_4_k_cu_3a60a8df6thrust24THRUST_300001_SM_1000_NS12placeholders2_4E - _ZN34_INTERNAL_79062763_4_k_cu_3a60a8df6thrust24THRUST_300001_SM_1000_NS12placeholders2_2E)
_ZN34_INTERNAL_79062763_4_k_cu_3a60a8df6thrust24THRUST_300001_SM_1000_NS12placeholders2_2E:
	.zero		1
	.type		_ZN34_INTERNAL_79062763_4_k_cu_3a60a8df6thrust24THRUST_300001_SM_1000_NS12placeholders2_4E,@object
	.size		_ZN34_INTERNAL_79062763_4_k_cu_3a60a8df6thrust24THRUST_300001_SM_1000_NS12placeholders2_4E,(_ZN34_INTERNAL_79062763_4_k_cu_3a60a8df4cuda3std3__45__cpo3endE - _ZN34_INTERNAL_79062763_4_k_cu_3a60a8df6thrust24THRUST_300001_SM_1000_NS12placeholders2_4E)
_ZN34_INTERNAL_79062763_4_k_cu_3a60a8df6thrust24THRUST_300001_SM_1000_NS12placeholders2_4E:
	.zero		1
	.type		_ZN34_INTERNAL_79062763_4_k_cu_3a60a8df4cuda3std3__45__cpo3endE,@object
	.size		_ZN34_INTERNAL_79062763_4_k_cu_3a60a8df4cuda3std3__45__cpo3endE,(_ZN34_INTERNAL_79062763_4_k_cu_3a60a8df4cuda3std6ranges3__45__cpo3endE - _ZN34_INTERNAL_79062763_4_k_cu_3a60a8df4cuda3std3__45__cpo3endE)
_ZN34_INTERNAL_79062763_4_k_cu_3a60a8df4cuda3std3__45__cpo3endE:
	.zero		1
	.type		_ZN34_INTERNAL_79062763_4_k_cu_3a60a8df4cuda3std6ranges3__45__cpo3endE,@object
	.size		_ZN34_INTERNAL_79062763_4_k_cu_3a60a8df4cuda3std6ranges3__45__cpo3endE,(_ZN34_INTERNAL_79062763_4_k_cu_3a60a8df4cuda3std3__419piecewise_constructE - _ZN34_INTERNAL_79062763_4_k_cu_3a60a8df4cuda3std6ranges3__45__cpo3endE)
_ZN34_INTERNAL_79062763_4_k_cu_3a60a8df4cuda3std6ranges3__45__cpo3endE:
	.zero		1
	.type		_ZN34_INTERNAL_79062763_4_k_cu_3a60a8df4cuda3std3__419piecewise_constructE,@object
	.size		_ZN34_INTERNAL_79062763_4_k_cu_3a60a8df4cuda3std3__419piecewise_constructE,(_ZN34_INTERNAL_79062763_4_k_cu_3a60a8df4cuda3std6ranges3__45__cpo5cdataE - _ZN34_INTERNAL_79062763_4_k_cu_3a60a8df4cuda3std3__419piecewise_constructE)
_ZN34_INTERNAL_79062763_4_k_cu_3a60a8df4cuda3std3__419piecewise_constructE:
	.zero		1
	.type		_ZN34_INTERNAL_79062763_4_k_cu_3a60a8df4cuda3std6ranges3__45__cpo5cdataE,@object
	.size		_ZN34_INTERNAL_79062763_4_k_cu_3a60a8df4cuda3std6ranges3__45__cpo5cdataE,(_ZN34_INTERNAL_79062763_4_k_cu_3a60a8df6thrust24THRUST_300001_SM_1000_NS12placeholders2_8E - _ZN34_INTERNAL_79062763_4_k_cu_3a60a8df4cuda3std6ranges3__45__cpo5cdataE)
_ZN34_INTERNAL_79062763_4_k_cu_3a60a8df4cuda3std6ranges3__45__cpo5cdataE:
	.zero		1
	.type		_ZN34_INTERNAL_79062763_4_k_cu_3a60a8df6thrust24THRUST_300001_SM_1000_NS12placeholders2_8E,@object
	.size		_ZN34_INTERNAL_79062763_4_k_cu_3a60a8df6thrust24THRUST_300001_SM_1000_NS12placeholders2_8E,(_ZN34_INTERNAL_79062763_4_k_cu_3a60a8df4cuda3std3__45__cpo4rendE - _ZN34_INTERNAL_79062763_4_k_cu_3a60a8df6thrust24THRUST_300001_SM_1000_NS12placeholders2_8E)
_ZN34_INTERNAL_79062763_4_k_cu_3a60a8df6thrust24THRUST_300001_SM_1000_NS12placeholders2_8E:
	.zero		1
	.type		_ZN34_INTERNAL_79062763_4_k_cu_3a60a8df4cuda3std3__45__cpo4rendE,@object
	.size		_ZN34_INTERNAL_79062763_4_k_cu_3a60a8df4cuda3std3__45__cpo4rendE,(_ZN34_INTERNAL_79062763_4_k_cu_3a60a8df4cuda3std6ranges3__45__cpo9iter_swapE - _ZN34_INTERNAL_79062763_4_k_cu_3a60a8df4cuda3std3__45__cpo4rendE)
_ZN34_INTERNAL_79062763_4_k_cu_3a60a8df4cuda3std3__45__cpo4rendE:
	.zero		1
	.type		_ZN34_INTERNAL_79062763_4_k_cu_3a60a8df4cuda3std6ranges3__45__cpo9iter_swapE,@object
	.size		_ZN34_INTERNAL_79062763_4_k_cu_3a60a8df4cuda3std6ranges3__45__cpo9iter_swapE,(_ZN34_INTERNAL_79062763_4_k_cu_3a60a8df4cuda3std3__48unexpectE - _ZN34_INTERNAL_79062763_4_k_cu_3a60a8df4cuda3std6ranges3__45__cpo9iter_swapE)
_ZN34_INTERNAL_79062763_4_k_cu_3a60a8df4cuda3std6ranges3__45__cpo9iter_swapE:
	.zero		1
	.type		_ZN34_INTERNAL_79062763_4_k_cu_3a60a8df4cuda3std3__48unexpectE,@object
	.size		_ZN34_INTERNAL_79062763_4_k_cu_3a60a8df4cuda3std3__48unexpectE,(_ZN34_INTERNAL_79062763_4_k_cu_3a60a8df6thrust24THRUST_300001_SM_1000_NS6system6detail10sequential3seqE - _ZN34_INTERNAL_79062763_4_k_cu_3a60a8df4cuda3std3__48unexpectE)
_ZN34_INTERNAL_79062763_4_k_cu_3a60a8df4cuda3std3__48unexpectE:
	.zero		1
	.type		_ZN34_INTERNAL_79062763_4_k_cu_3a60a8df6thrust24THRUST_300001_SM_1000_NS6system6detail10sequential3seqE,@object
	.size		_ZN34_INTERNAL_79062763_4_k_cu_3a60a8df6thrust24THRUST_300001_SM_1000_NS6system6detail10sequential3seqE,(.L_29 - _ZN34_INTERNAL_79062763_4_k_cu_3a60a8df6thrust24THRUST_300001_SM_1000_NS6system6detail10sequential3seqE)
_ZN34_INTERNAL_79062763_4_k_cu_3a60a8df6thrust24THRUST_300001_SM_1000_NS6system6detail10sequential3seqE:
	.zero		1
.L_29:


//--------------------- .nv.shared._Z26WarpStripedToBlockedKernelPi --------------------------
	.section	.nv.shared._Z26WarpStripedToBlockedKernelPi,"aw",@nobits
	.sectionflags	@""
	.align	16
.nv.shared._Z26WarpStripedToBlockedKernelPi:
	.zero		3072


//--------------------- .nv.shared._Z26BlockedToWarpStripedKernelPi --------------------------
	.section	.nv.shared._Z26BlockedToWarpStripedKernelPi,"aw",@nobits
	.sectionflags	@""
	.align	16
.nv.shared._Z26BlockedToWarpStripedKernelPi:
	.zero		3072


//--------------------- .nv.constant0._ZN3cub18CUB_300001_SM_10006detail11EmptyKernelIvEEvv --------------------------
	.section	.nv.constant0._ZN3cub18CUB_300001_SM_10006detail11EmptyKernelIvEEvv,"a",@progbits
	.sectionflags	@""
	.align	4
.nv.constant0._ZN3cub18CUB_300001_SM_10006detail11EmptyKernelIvEEvv:
	.zero		896


//--------------------- .nv.constant0._Z26WarpStripedToBlockedKernelPi --------------------------
	.section	.nv.constant0._Z26WarpStripedToBlockedKernelPi,"a",@progbits
	.sectionflags	@""
	.align	4
.nv.constant0._Z26WarpStripedToBlockedKernelPi:
	.zero		904


//--------------------- .nv.constant0._Z26BlockedToWarpStripedKernelPi --------------------------
	.section	.nv.constant0._Z26BlockedToWarpStripedKernelPi,"a",@progbits
	.sectionflags	@""
	.align	4
.nv.constant0._Z26BlockedToWarpStripedKernelPi:
	.zero		904


//--------------------- SYMBOLS --------------------------

	.type		.nv.reservedSmem.offset0,@object
	.size		.nv.reservedSmem.offset0,0x4
	.type		.nv.reservedSmem.cap,@object
	.size		.nv.reservedSmem.cap,0x4
